//
// Generated by NVIDIA NVVM Compiler
//
// Compiler Build ID: CL-36424714
// Cuda compilation tools, release 13.0, V13.0.88
// Based on NVVM 20.0.0
//

.version 9.0
.target sm_100
.address_size 64

	// .globl	_Z15copy_int_columnPKlPli

.visible .entry _Z15copy_int_columnPKlPli(
	.param .u64 .ptr .align 1 _Z15copy_int_columnPKlPli_param_0,
	.param .u64 .ptr .align 1 _Z15copy_int_columnPKlPli_param_1,
	.param .u32 _Z15copy_int_columnPKlPli_param_2
)
{
	.reg .pred 	%p<2>;
	.reg .b32 	%r<6>;
	.reg .b64 	%rd<9>;

	ld.param.u64 	%rd1, [_Z15copy_int_columnPKlPli_param_0];
	ld.param.u64 	%rd2, [_Z15copy_int_columnPKlPli_param_1];
	ld.param.u32 	%r2, [_Z15copy_int_columnPKlPli_param_2];
	mov.u32 	%r3, %ctaid.x;
	mov.u32 	%r4, %ntid.x;
	mov.u32 	%r5, %tid.x;
	mad.lo.s32 	%r1, %r3, %r4, %r5;
	setp.ge.s32 	%p1, %r1, %r2;
	@%p1 bra 	$L__BB0_2;
	cvta.to.global.u64 	%rd3, %rd1;
	cvta.to.global.u64 	%rd4, %rd2;
	mul.wide.s32 	%rd5, %r1, 8;
	add.s64 	%rd6, %rd3, %rd5;
	ld.global.u64 	%rd7, [%rd6];
	add.s64 	%rd8, %rd4, %rd5;
	st.global.u64 	[%rd8], %rd7;
$L__BB0_2:
	ret;

}
	// .globl	_Z22copy_int_column_sortedPKlPKmPli
.visible .entry _Z22copy_int_column_sortedPKlPKmPli(
	.param .u64 .ptr .align 1 _Z22copy_int_column_sortedPKlPKmPli_param_0,
	.param .u64 .ptr .align 1 _Z22copy_int_column_sortedPKlPKmPli_param_1,
	.param .u64 .ptr .align 1 _Z22copy_int_column_sortedPKlPKmPli_param_2,
	.param .u32 _Z22copy_int_column_sortedPKlPKmPli_param_3
)
{
	.reg .pred 	%p<2>;
	.reg .b32 	%r<6>;
	.reg .b64 	%rd<14>;

	ld.param.u64 	%rd1, [_Z22copy_int_column_sortedPKlPKmPli_param_0];
	ld.param.u64 	%rd2, [_Z22copy_int_column_sortedPKlPKmPli_param_1];
	ld.param.u64 	%rd3, [_Z22copy_int_column_sortedPKlPKmPli_param_2];
	ld.param.u32 	%r2, [_Z22copy_int_column_sortedPKlPKmPli_param_3];
	mov.u32 	%r3, %ctaid.x;
	mov.u32 	%r4, %ntid.x;
	mov.u32 	%r5, %tid.x;
	mad.lo.s32 	%r1, %r3, %r4, %r5;
	setp.ge.s32 	%p1, %r1, %r2;
	@%p1 bra 	$L__BB1_2;
	cvta.to.global.u64 	%rd4, %rd2;
	cvta.to.global.u64 	%rd5, %rd1;
	cvta.to.global.u64 	%rd6, %rd3;
	mul.wide.s32 	%rd7, %r1, 8;
	add.s64 	%rd8, %rd4, %rd7;
	ld.global.u64 	%rd9, [%rd8];
	shl.b64 	%rd10, %rd9, 3;
	add.s64 	%rd11, %rd5, %rd10;
	ld.global.u64 	%rd12, [%rd11];
	add.s64 	%rd13, %rd6, %rd7;
	st.global.u64 	[%rd13], %rd12;
$L__BB1_2:
	ret;

}
	// .globl	_Z18copy_double_columnPKdPdi
.visible .entry _Z18copy_double_columnPKdPdi(
	.param .u64 .ptr .align 1 _Z18copy_double_columnPKdPdi_param_0,
	.param .u64 .ptr .align 1 _Z18copy_double_columnPKdPdi_param_1,
	.param .u32 _Z18copy_double_columnPKdPdi_param_2
)
{
	.reg .pred 	%p<2>;
	.reg .b32 	%r<6>;
	.reg .b64 	%rd<8>;
	.reg .b64 	%fd<2>;

	ld.param.u64 	%rd1, [_Z18copy_double_columnPKdPdi_param_0];
	ld.param.u64 	%rd2, [_Z18copy_double_columnPKdPdi_param_1];
	ld.param.u32 	%r2, [_Z18copy_double_columnPKdPdi_param_2];
	mov.u32 	%r3, %ctaid.x;
	mov.u32 	%r4, %ntid.x;
	mov.u32 	%r5, %tid.x;
	mad.lo.s32 	%r1, %r3, %r4, %r5;
	setp.ge.s32 	%p1, %r1, %r2;
	@%p1 bra 	$L__BB2_2;
	cvta.to.global.u64 	%rd3, %rd1;
	cvta.to.global.u64 	%rd4, %rd2;
	mul.wide.s32 	%rd5, %r1, 8;
	add.s64 	%rd6, %rd3, %rd5;
	ld.global.f64 	%fd1, [%rd6];
	add.s64 	%rd7, %rd4, %rd5;
	st.global.f64 	[%rd7], %fd1;
$L__BB2_2:
	ret;

}
	// .globl	_Z25copy_double_column_sortedPKdPKmPdi
.visible .entry _Z25copy_double_column_sortedPKdPKmPdi(
	.param .u64 .ptr .align 1 _Z25copy_double_column_sortedPKdPKmPdi_param_0,
	.param .u64 .ptr .align 1 _Z25copy_double_column_sortedPKdPKmPdi_param_1,
	.param .u64 .ptr .align 1 _Z25copy_double_column_sortedPKdPKmPdi_param_2,
	.param .u32 _Z25copy_double_column_sortedPKdPKmPdi_param_3
)
{
	.reg .pred 	%p<2>;
	.reg .b32 	%r<6>;
	.reg .b64 	%rd<13>;
	.reg .b64 	%fd<2>;

	ld.param.u64 	%rd1, [_Z25copy_double_column_sortedPKdPKmPdi_param_0];
	ld.param.u64 	%rd2, [_Z25copy_double_column_sortedPKdPKmPdi_param_1];
	ld.param.u64 	%rd3, [_Z25copy_double_column_sortedPKdPKmPdi_param_2];
	ld.param.u32 	%r2, [_Z25copy_double_column_sortedPKdPKmPdi_param_3];
	mov.u32 	%r3, %ctaid.x;
	mov.u32 	%r4, %ntid.x;
	mov.u32 	%r5, %tid.x;
	mad.lo.s32 	%r1, %r3, %r4, %r5;
	setp.ge.s32 	%p1, %r1, %r2;
	@%p1 bra 	$L__BB3_2;
	cvta.to.global.u64 	%rd4, %rd2;
	cvta.to.global.u64 	%rd5, %rd1;
	cvta.to.global.u64 	%rd6, %rd3;
	mul.wide.s32 	%rd7, %r1, 8;
	add.s64 	%rd8, %rd4, %rd7;
	ld.global.u64 	%rd9, [%rd8];
	shl.b64 	%rd10, %rd9, 3;
	add.s64 	%rd11, %rd5, %rd10;
	ld.global.f64 	%fd1, [%rd11];
	add.s64 	%rd12, %rd6, %rd7;
	st.global.f64 	[%rd12], %fd1;
$L__BB3_2:
	ret;

}


// ===== COMPILED SASS (sm_100) =====

	.target	sm_100

	.elftype	@"ET_EXEC"


//--------------------- .note.nv.tkinfo           --------------------------
	.section	.note.nv.tkinfo,"",@"SHT_NOTE"
	.sectionflags	@"SHF_NOTE_NV_TKINFO"
	.tkinfo
        /*0018*/ 	.word	0x00000002
        /*0030*/ 	.string	""
        /*0030*/ 	.string	"ptxas"
        /*0030*/ 	.string	"Cuda compilation tools, release 13.0, V13.0.88"
        /*0030*/ 	.string	"Build cuda_13.0.r13.0/compiler.36424714_0"
        /*0030*/ 	.string	"-arch sm_100 -m 64 "



//--------------------- .note.nv.cuinfo           --------------------------
	.section	.note.nv.cuinfo,"",@"SHT_NOTE"
	.sectionflags	@"SHF_NOTE_NV_CUINFO"
        /*0018*/ 	.short	0x0002
        /*001a*/ 	.short	0x0064
        /*001c*/ 	.short	0x0082
	.zero		2


//--------------------- .nv.info                  --------------------------
	.section	.nv.info,"",@"SHT_CUDA_INFO"
	.align	4


	//----- nvinfo : EIATTR_REGCOUNT
	.align		4
        /*0000*/ 	.byte	0x04, 0x2f
        /*0002*/ 	.short	(.L_1 - .L_0)
	.align		4
.L_0:
        /*0004*/ 	.word	index@(_Z15copy_int_columnPKlPli)
        /*0008*/ 	.word	0x0000000a


	//----- nvinfo : EIATTR_FRAME_SIZE
	.align		4
.L_1:
        /*000c*/ 	.byte	0x04, 0x11
        /*000e*/ 	.short	(.L_3 - .L_2)
	.align		4
.L_2:
        /*0010*/ 	.word	index@(_Z15copy_int_columnPKlPli)
        /*0014*/ 	.word	0x00000000


	//----- nvinfo : EIATTR_REGCOUNT
	.align		4
.L_3:
        /*0018*/ 	.byte	0x04, 0x2f
        /*001a*/ 	.short	(.L_5 - .L_4)
	.align		4
.L_4:
        /*001c*/ 	.word	index@(_Z22copy_int_column_sortedPKlPKmPli)
        /*0020*/ 	.word	0x0000000c


	//----- nvinfo : EIATTR_FRAME_SIZE
	.align		4
.L_5:
        /*0024*/ 	.byte	0x04, 0x11
        /*0026*/ 	.short	(.L_7 - .L_6)
	.align		4
.L_6:
        /*0028*/ 	.word	index@(_Z22copy_int_column_sortedPKlPKmPli)
        /*002c*/ 	.word	0x00000000


	//----- nvinfo : EIATTR_REGCOUNT
	.align		4
.L_7:
        /*0030*/ 	.byte	0x04, 0x2f
        /*0032*/ 	.short	(.L_9 - .L_8)
	.align		4
.L_8:
        /*0034*/ 	.word	index@(_Z18copy_double_columnPKdPdi)
        /*0038*/ 	.word	0x0000000a


	//----- nvinfo : EIATTR_FRAME_SIZE
	.align		4
.L_9:
        /*003c*/ 	.byte	0x04, 0x11
        /*003e*/ 	.short	(.L_11 - .L_10)
	.align		4
.L_10:
        /*0040*/ 	.word	index@(_Z18copy_double_columnPKdPdi)
        /*0044*/ 	.word	0x00000000


	//----- nvinfo : EIATTR_REGCOUNT
	.align		4
.L_11:
        /*0048*/ 	.byte	0x04, 0x2f
        /*004a*/ 	.short	(.L_13 - .L_12)
	.align		4
.L_12:
        /*004c*/ 	.word	index@(_Z25copy_double_column_sortedPKdPKmPdi)
        /*0050*/ 	.word	0x0000000c


	//----- nvinfo : EIATTR_FRAME_SIZE
	.align		4
.L_13:
        /*0054*/ 	.byte	0x04, 0x11
        /*0056*/ 	.short	(.L_15 - .L_14)
	.align		4
.L_14:
        /*0058*/ 	.word	index@(_Z25copy_double_column_sortedPKdPKmPdi)
        /*005c*/ 	.word	0x00000000


	//----- nvinfo : EIATTR_MIN_STACK_SIZE
	.align		4
.L_15:
        /*0060*/ 	.byte	0x04, 0x12
        /*0062*/ 	.short	(.L_17 - .L_16)
	.align		4
.L_16:
        /*0064*/ 	.word	index@(_Z25copy_double_column_sortedPKdPKmPdi)
        /*0068*/ 	.word	0x00000000


	//----- nvinfo : EIATTR_MIN_STACK_SIZE
	.align		4
.L_17:
        /*006c*/ 	.byte	0x04, 0x12
        /*006e*/ 	.short	(.L_19 - .L_18)
	.align		4
.L_18:
        /*0070*/ 	.word	index@(_Z18copy_double_columnPKdPdi)
        /*0074*/ 	.word	0x00000000


	//----- nvinfo : EIATTR_MIN_STACK_SIZE
	.align		4
.L_19:
        /*0078*/ 	.byte	0x04, 0x12
        /*007a*/ 	.short	(.L_21 - .L_20)
	.align		4
.L_20:
        /*007c*/ 	.word	index@(_Z22copy_int_column_sortedPKlPKmPli)
        /*0080*/ 	.word	0x00000000


	//----- nvinfo : EIATTR_MIN_STACK_SIZE
	.align		4
.L_21:
        /*0084*/ 	.byte	0x04, 0x12
        /*0086*/ 	.short	(.L_23 - .L_22)
	.align		4
.L_22:
        /*0088*/ 	.word	index@(_Z15copy_int_columnPKlPli)
        /*008c*/ 	.word	0x00000000
.L_23:


//--------------------- .nv.compat                --------------------------
	.section	.nv.compat,"",@"SHT_CUDA_COMPAT_INFO"
	.align	4
        /*0000*/ 	.byte	0x02, 0x09, 0x00, 0x00, 0x02, 0x02, 0x01, 0x00, 0x02, 0x05, 0x05, 0x00, 0x03, 0x07, 0x01, 0x01
        /*0010*/ 	.byte	0x02, 0x03, 0x00, 0x00, 0x02, 0x06, 0x01, 0x00, 0x04, 0x0b, 0x08, 0x00, 0x09, 0x00, 0x00, 0x00
        /*0020*/ 	.byte	0x00, 0x00, 0x00, 0x00


//--------------------- .nv.info._Z25copy_double_column_sortedPKdPKmPdi --------------------------
	.section	.nv.info._Z25copy_double_column_sortedPKdPKmPdi,"",@"SHT_CUDA_INFO"
	.sectionflags	@""
	.align	4


	//----- nvinfo : EIATTR_CUDA_API_VERSION
	.align		4
        /*0000*/ 	.byte	0x04, 0x37
        /*0002*/ 	.short	(.L_25 - .L_24)
.L_24:
        /*0004*/ 	.word	0x00000082


	//----- nvinfo : EIATTR_KPARAM_INFO
	.align		4
.L_25:
        /*0008*/ 	.byte	0x04, 0x17
        /*000a*/ 	.short	(.L_27 - .L_26)
.L_26:
        /*000c*/ 	.word	0x00000000
        /*0010*/ 	.short	0x0003
        /*0012*/ 	.short	0x0018
        /*0014*/ 	.byte	0x00, 0xf0, 0x11, 0x00


	//----- nvinfo : EIATTR_KPARAM_INFO
	.align		4
.L_27:
        /*0018*/ 	.byte	0x04, 0x17
        /*001a*/ 	.short	(.L_29 - .L_28)
.L_28:
        /*001c*/ 	.word	0x00000000
        /*0020*/ 	.short	0x0002
        /*0022*/ 	.short	0x0010
        /*0024*/ 	.byte	0x00, 0xf5, 0x21, 0x00


	//----- nvinfo : EIATTR_KPARAM_INFO
	.align		4
.L_29:
        /*0028*/ 	.byte	0x04, 0x17
        /*002a*/ 	.short	(.L_31 - .L_30)
.L_30:
        /*002c*/ 	.word	0x00000000
        /*0030*/ 	.short	0x0001
        /*0032*/ 	.short	0x0008
        /*0034*/ 	.byte	0x00, 0xf5, 0x21, 0x00


	//----- nvinfo : EIATTR_KPARAM_INFO
	.align		4
.L_31:
        /*0038*/ 	.byte	0x04, 0x17
        /*003a*/ 	.short	(.L_33 - .L_32)
.L_32:
        /*003c*/ 	.word	0x00000000
        /*0040*/ 	.short	0x0000
        /*0042*/ 	.short	0x0000
        /*0044*/ 	.byte	0x00, 0xf5, 0x21, 0x00


	//----- nvinfo : EIATTR_SPARSE_MMA_MASK
	.align		4
.L_33:
        /*0048*/ 	.byte	0x03, 0x50
        /*004a*/ 	.short	0x0000


	//----- nvinfo : EIATTR_MAXREG_COUNT
	.align		4
        /*004c*/ 	.byte	0x03, 0x1b
        /*004e*/ 	.short	0x00ff


	//----- nvinfo : EIATTR_MERCURY_ISA_VERSION
	.align		4
        /*0050*/ 	.byte	0x03, 0x5f
        /*0052*/ 	.short	0x0101


	//----- nvinfo : EIATTR_VRC_CTA_INIT_COUNT
	.align		4
        /*0054*/ 	.byte	0x02, 0x4a
	.zero		1
	.zero		1


	//----- nvinfo : EIATTR_EXIT_INSTR_OFFSETS
	.align		4
        /*0058*/ 	.byte	0x04, 0x1c
        /*005a*/ 	.short	(.L_35 - .L_34)


	//   ....[0]....
.L_34:
        /*005c*/ 	.word	0x00000070


	//   ....[1]....
        /*0060*/ 	.word	0x00000130


	//----- nvinfo : EIATTR_CBANK_PARAM_SIZE
	.align		4
.L_35:
        /*0064*/ 	.byte	0x03, 0x19
        /*0066*/ 	.short	0x001c


	//----- nvinfo : EIATTR_PARAM_CBANK
	.align		4
        /*0068*/ 	.byte	0x04, 0x0a
        /*006a*/ 	.short	(.L_37 - .L_36)
	.align		4
.L_36:
        /*006c*/ 	.word	index@(.nv.constant0._Z25copy_double_column_sortedPKdPKmPdi)
        /*0070*/ 	.short	0x0380
        /*0072*/ 	.short	0x001c


	//----- nvinfo : EIATTR_SW_WAR
	.align		4
.L_37:
        /*0074*/ 	.byte	0x04, 0x36
        /*0076*/ 	.short	(.L_39 - .L_38)
.L_38:
        /*0078*/ 	.word	0x00000008
.L_39:


//--------------------- .nv.info._Z18copy_double_columnPKdPdi --------------------------
	.section	.nv.info._Z18copy_double_columnPKdPdi,"",@"SHT_CUDA_INFO"
	.sectionflags	@""
	.align	4


	//----- nvinfo : EIATTR_CUDA_API_VERSION
	.align		4
        /*0000*/ 	.byte	0x04, 0x37
        /*0002*/ 	.short	(.L_41 - .L_40)
.L_40:
        /*0004*/ 	.word	0x00000082


	//----- nvinfo : EIATTR_KPARAM_INFO
	.align		4
.L_41:
        /*0008*/ 	.byte	0x04, 0x17
        /*000a*/ 	.short	(.L_43 - .L_42)
.L_42:
        /*000c*/ 	.word	0x00000000
        /*0010*/ 	.short	0x0002
        /*0012*/ 	.short	0x0010
        /*0014*/ 	.byte	0x00, 0xf0, 0x11, 0x00


	//----- nvinfo : EIATTR_KPARAM_INFO
	.align		4
.L_43:
        /*0018*/ 	.byte	0x04, 0x17
        /*001a*/ 	.short	(.L_45 - .L_44)
.L_44:
        /*001c*/ 	.word	0x00000000
        /*0020*/ 	.short	0x0001
        /*0022*/ 	.short	0x0008
        /*0024*/ 	.byte	0x00, 0xf5, 0x21, 0x00


	//----- nvinfo : EIATTR_KPARAM_INFO
	.align		4
.L_45:
        /*0028*/ 	.byte	0x04, 0x17
        /*002a*/ 	.short	(.L_47 - .L_46)
.L_46:
        /*002c*/ 	.word	0x00000000
        /*0030*/ 	.short	0x0000
        /*0032*/ 	.short	0x0000
        /*0034*/ 	.byte	0x00, 0xf5, 0x21, 0x00


	//----- nvinfo : EIATTR_SPARSE_MMA_MASK
	.align		4
.L_47:
        /*0038*/ 	.byte	0x03, 0x50
        /*003a*/ 	.short	0x0000


	//----- nvinfo : EIATTR_MAXREG_COUNT
	.align		4
        /*003c*/ 	.byte	0x03, 0x1b
        /*003e*/ 	.short	0x00ff


	//----- nvinfo : EIATTR_MERCURY_ISA_VERSION
	.align		4
        /*0040*/ 	.byte	0x03, 0x5f
        /*0042*/ 	.short	0x0101


	//----- nvinfo : EIATTR_VRC_CTA_INIT_COUNT
	.align		4
        /*0044*/ 	.byte	0x02, 0x4a
	.zero		1
	.zero		1


	//----- nvinfo : EIATTR_EXIT_INSTR_OFFSETS
	.align		4
        /*0048*/ 	.byte	0x04, 0x1c
        /*004a*/ 	.short	(.L_49 - .L_48)


	//   ....[0]....
.L_48:
        /*004c*/ 	.word	0x00000070


	//   ....[1]....
        /*0050*/ 	.word	0x000000f0


	//----- nvinfo : EIATTR_CBANK_PARAM_SIZE
	.align		4
.L_49:
        /*0054*/ 	.byte	0x03, 0x19
        /*0056*/ 	.short	0x0014


	//----- nvinfo : EIATTR_PARAM_CBANK
	.align		4
        /*0058*/ 	.byte	0x04, 0x0a
        /*005a*/ 	.short	(.L_51 - .L_50)
	.align		4
.L_50:
        /*005c*/ 	.word	index@(.nv.constant0._Z18copy_double_columnPKdPdi)
        /*0060*/ 	.short	0x0380
        /*0062*/ 	.short	0x0014


	//----- nvinfo : EIATTR_SW_WAR
	.align		4
.L_51:
        /*0064*/ 	.byte	0x04, 0x36
        /*0066*/ 	.short	(.L_53 - .L_52)
.L_52:
        /*0068*/ 	.word	0x00000008
.L_53:


//--------------------- .nv.info._Z22copy_int_column_sortedPKlPKmPli --------------------------
	.section	.nv.info._Z22copy_int_column_sortedPKlPKmPli,"",@"SHT_CUDA_INFO"
	.sectionflags	@""
	.align	4


	//----- nvinfo : EIATTR_CUDA_API_VERSION
	.align		4
        /*0000*/ 	.byte	0x04, 0x37
        /*0002*/ 	.short	(.L_55 - .L_54)
.L_54:
        /*0004*/ 	.word	0x00000082


	//----- nvinfo : EIATTR_KPARAM_INFO
	.align		4
.L_55:
        /*0008*/ 	.byte	0x04, 0x17
        /*000a*/ 	.short	(.L_57 - .L_56)
.L_56:
        /*000c*/ 	.word	0x00000000
        /*0010*/ 	.short	0x0003
        /*0012*/ 	.short	0x0018
        /*0014*/ 	.byte	0x00, 0xf0, 0x11, 0x00


	//----- nvinfo : EIATTR_KPARAM_INFO
	.align		4
.L_57:
        /*0018*/ 	.byte	0x04, 0x17
        /*001a*/ 	.short	(.L_59 - .L_58)
.L_58:
        /*001c*/ 	.word	0x00000000
        /*0020*/ 	.short	0x0002
        /*0022*/ 	.short	0x0010
        /*0024*/ 	.byte	0x00, 0xf5, 0x21, 0x00


	//----- nvinfo : EIATTR_KPARAM_INFO
	.align		4
.L_59:
        /*0028*/ 	.byte	0x04, 0x17
        /*002a*/ 	.short	(.L_61 - .L_60)
.L_60:
        /*002c*/ 	.word	0x00000000
        /*0030*/ 	.short	0x0001
        /*0032*/ 	.short	0x0008
        /*0034*/ 	.byte	0x00, 0xf5, 0x21, 0x00


	//----- nvinfo : EIATTR_KPARAM_INFO
	.align		4
.L_61:
        /*0038*/ 	.byte	0x04, 0x17
        /*003a*/ 	.short	(.L_63 - .L_62)
.L_62:
        /*003c*/ 	.word	0x00000000
        /*0040*/ 	.short	0x0000
        /*0042*/ 	.short	0x0000
        /*0044*/ 	.byte	0x00, 0xf5, 0x21, 0x00


	//----- nvinfo : EIATTR_SPARSE_MMA_MASK
	.align		4
.L_63:
        /*0048*/ 	.byte	0x03, 0x50
        /*004a*/ 	.short	0x0000


	//----- nvinfo : EIATTR_MAXREG_COUNT
	.align		4
        /*004c*/ 	.byte	0x03, 0x1b
        /*004e*/ 	.short	0x00ff


	//----- nvinfo : EIATTR_MERCURY_ISA_VERSION
	.align		4
        /*0050*/ 	.byte	0x03, 0x5f
        /*0052*/ 	.short	0x0101


	//----- nvinfo : EIATTR_VRC_CTA_INIT_COUNT
	.align		4
        /*0054*/ 	.byte	0x02, 0x4a
	.zero		1
	.zero		1


	//----- nvinfo : EIATTR_EXIT_INSTR_OFFSETS
	.align		4
        /*0058*/ 	.byte	0x04, 0x1c
        /*005a*/ 	.short	(.L_65 - .L_64)


	//   ....[0]....
.L_64:
        /*005c*/ 	.word	0x00000070


	//   ....[1]....
        /*0060*/ 	.word	0x00000130


	//----- nvinfo : EIATTR_CBANK_PARAM_SIZE
	.align		4
.L_65:
        /*0064*/ 	.byte	0x03, 0x19
        /*0066*/ 	.short	0x001c


	//----- nvinfo : EIATTR_PARAM_CBANK
	.align		4
        /*0068*/ 	.byte	0x04, 0x0a
        /*006a*/ 	.short	(.L_67 - .L_66)
	.align		4
.L_66:
        /*006c*/ 	.word	index@(.nv.constant0._Z22copy_int_column_sortedPKlPKmPli)
        /*0070*/ 	.short	0x0380
        /*0072*/ 	.short	0x001c


	//----- nvinfo : EIATTR_SW_WAR
	.align		4
.L_67:
        /*0074*/ 	.byte	0x04, 0x36
        /*0076*/ 	.short	(.L_69 - .L_68)
.L_68:
        /*0078*/ 	.word	0x00000008
.L_69:


//--------------------- .nv.info._Z15copy_int_columnPKlPli --------------------------
	.section	.nv.info._Z15copy_int_columnPKlPli,"",@"SHT_CUDA_INFO"
	.sectionflags	@""
	.align	4


	//----- nvinfo : EIATTR_CUDA_API_VERSION
	.align		4
        /*0000*/ 	.byte	0x04, 0x37
        /*0002*/ 	.short	(.L_71 - .L_70)
.L_70:
        /*0004*/ 	.word	0x00000082


	//----- nvinfo : EIATTR_KPARAM_INFO
	.align		4
.L_71:
        /*0008*/ 	.byte	0x04, 0x17
        /*000a*/ 	.short	(.L_73 - .L_72)
.L_72:
        /*000c*/ 	.word	0x00000000
        /*0010*/ 	.short	0x0002
        /*0012*/ 	.short	0x0010
        /*0014*/ 	.byte	0x00, 0xf0, 0x11, 0x00


	//----- nvinfo : EIATTR_KPARAM_INFO
	.align		4
.L_73:
        /*0018*/ 	.byte	0x04, 0x17
        /*001a*/ 	.short	(.L_75 - .L_74)
.L_74:
        /*001c*/ 	.word	0x00000000
        /*0020*/ 	.short	0x0001
        /*0022*/ 	.short	0x0008
        /*0024*/ 	.byte	0x00, 0xf5, 0x21, 0x00


	//----- nvinfo : EIATTR_KPARAM_INFO
	.align		4
.L_75:
        /*0028*/ 	.byte	0x04, 0x17
        /*002a*/ 	.short	(.L_77 - .L_76)
.L_76:
        /*002c*/ 	.word	0x00000000
        /*0030*/ 	.short	0x0000
        /*0032*/ 	.short	0x0000
        /*0034*/ 	.byte	0x00, 0xf5, 0x21, 0x00


	//----- nvinfo : EIATTR_SPARSE_MMA_MASK
	.align		4
.L_77:
        /*0038*/ 	.byte	0x03, 0x50
        /*003a*/ 	.short	0x0000


	//----- nvinfo : EIATTR_MAXREG_COUNT
	.align		4
        /*003c*/ 	.byte	0x03, 0x1b
        /*003e*/ 	.short	0x00ff


	//----- nvinfo : EIATTR_MERCURY_ISA_VERSION
	.align		4
        /*0040*/ 	.byte	0x03, 0x5f
        /*0042*/ 	.short	0x0101


	//----- nvinfo : EIATTR_VRC_CTA_INIT_COUNT
	.align		4
        /*0044*/ 	.byte	0x02, 0x4a
	.zero		1
	.zero		1


	//----- nvinfo : EIATTR_EXIT_INSTR_OFFSETS
	.align		4
        /*0048*/ 	.byte	0x04, 0x1c
        /*004a*/ 	.short	(.L_79 - .L_78)


	//   ....[0]....
.L_78:
        /*004c*/ 	.word	0x00000070


	//   ....[1]....
        /*0050*/ 	.word	0x000000f0


	//----- nvinfo : EIATTR_CBANK_PARAM_SIZE
	.align		4
.L_79:
        /*0054*/ 	.byte	0x03, 0x19
        /*0056*/ 	.short	0x0014


	//----- nvinfo : EIATTR_PARAM_CBANK
	.align		4
        /*0058*/ 	.byte	0x04, 0x0a
        /*005a*/ 	.short	(.L_81 - .L_80)
	.align		4
.L_80:
        /*005c*/ 	.word	index@(.nv.constant0._Z15copy_int_columnPKlPli)
        /*0060*/ 	.short	0x0380
        /*0062*/ 	.short	0x0014


	//----- nvinfo : EIATTR_SW_WAR
	.align		4
.L_81:
        /*0064*/ 	.byte	0x04, 0x36
        /*0066*/ 	.short	(.L_83 - .L_82)
.L_82:
        /*0068*/ 	.word	0x00000008
.L_83:


//--------------------- .nv.callgraph             --------------------------
	.section	.nv.callgraph,"",@"SHT_CUDA_CALLGRAPH"
	.align	4
	.sectionentsize	8
	.align		4
        /*0000*/ 	.word	0x00000000
	.align		4
        /*0004*/ 	.word	0xffffffff
	.align		4
        /*0008*/ 	.word	0x00000000
	.align		4
        /*000c*/ 	.word	0xfffffffe
	.align		4
        /*0010*/ 	.word	0x00000000
	.align		4
        /*0014*/ 	.word	0xfffffffd
	.align		4
        /*0018*/ 	.word	0x00000000
	.align		4
        /*001c*/ 	.word	0xfffffffc


//--------------------- .text._Z25copy_double_column_sortedPKdPKmPdi --------------------------
	.section	.text._Z25copy_double_column_sortedPKdPKmPdi,"ax",@progbits
	.align	128
        .global         _Z25copy_double_column_sortedPKdPKmPdi
        .type           _Z25copy_double_column_sortedPKdPKmPdi,@function
        .size           _Z25copy_double_column_sortedPKdPKmPdi,(.L_x_4 - _Z25copy_double_column_sortedPKdPKmPdi)
        .other          _Z25copy_double_column_sortedPKdPKmPdi,@"STO_CUDA_ENTRY STV_DEFAULT"
_Z25copy_double_column_sortedPKdPKmPdi:
.text._Z25copy_double_column_sortedPKdPKmPdi:
[----:B------:R-:W-:Y:S01]  /*0000*/  LDC R1, c[0x0][0x37c] ;  /* 0x0000df00ff017b82 */ /* 0x000fe20000000800 */
[----:B------:R-:W0:Y:S07]  /*0010*/  S2R R0, SR_TID.X ;  /* 0x0000000000007919 */ /* 0x000e2e0000002100 */
[----:B------:R-:W0:Y:S01]  /*0020*/  S2UR UR4, SR_CTAID.X ;  /* 0x00000000000479c3 */ /* 0x000e220000002500 */
[----:B------:R-:W1:Y:S07]  /*0030*/  LDCU UR5, c[0x0][0x398] ;  /* 0x00007300ff0577ac */ /* 0x000e6e0008000800 */
[----:B------:R-:W0:Y:S02]  /*0040*/  LDC R9, c[0x0][0x360] ;  /* 0x0000d800ff097b82 */ /* 0x000e240000000800 */
[----:B0-----:R-:W-:-:S05]  /*0050*/  IMAD R9, R9, UR4, R0 ;  /* 0x0000000409097c24 */ /* 0x001fca000f8e0200 */
[----:B-1----:R-:W-:-:S13]  /*0060*/  ISETP.GE.AND P0, PT, R9, UR5, PT ;  /* 0x0000000509007c0c */ /* 0x002fda000bf06270 */
[----:B------:R-:W-:Y:S05]  /*0070*/  @P0 EXIT ;  /* 0x000000000000094d */ /* 0x000fea0003800000 */
[----:B------:R-:W0:Y:S01]  /*0080*/  LDC.64 R2, c[0x0][0x388] ;  /* 0x0000e200ff027b82 */ /* 0x000e220000000a00 */
[----:B------:R-:W1:Y:S01]  /*0090*/  LDCU.64 UR4, c[0x0][0x358] ;  /* 0x00006b00ff0477ac */ /* 0x000e620008000a00 */
[----:B------:R-:W2:Y:S06]  /*00a0*/  LDCU.64 UR6, c[0x0][0x380] ;  /* 0x00007000ff0677ac */ /* 0x000eac0008000a00 */
[----:B------:R-:W3:Y:S01]  /*00b0*/  LDC.64 R6, c[0x0][0x390] ;  /* 0x0000e400ff067b82 */ /* 0x000ee20000000a00 */
[----:B0-----:R-:W-:-:S06]  /*00c0*/  IMAD.WIDE R2, R9, 0x8, R2 ;  /* 0x0000000809027825 */ /* 0x001fcc00078e0202 */
[----:B-1----:R-:W2:Y:S02]  /*00d0*/  LDG.E.64 R2, desc[UR4][R2.64] ;  /* 0x0000000402027981 */ /* 0x002ea4000c1e1b00 */
[----:B--2---:R-:W-:-:S04]  /*00e0*/  LEA R4, P0, R2, UR6, 0x3 ;  /* 0x0000000602047c11 */ /* 0x004fc8000f8018ff */
[----:B------:R-:W-:-:S06]  /*00f0*/  LEA.HI.X R5, R2, UR7, R3, 0x3, P0 ;  /* 0x0000000702057c11 */ /* 0x000fcc00080f1c03 */
[----:B------:R-:W2:Y:S01]  /*0100*/  LDG.E.64 R4, desc[UR4][R4.64] ;  /* 0x0000000404047981 */ /* 0x000ea2000c1e1b00 */
[----:B---3--:R-:W-:-:S05]  /*0110*/  IMAD.WIDE R6, R9, 0x8, R6 ;  /* 0x0000000809067825 */ /* 0x008fca00078e0206 */
[----:B--2---:R-:W-:Y:S01]  /*0120*/  STG.E.64 desc[UR4][R6.64], R4 ;  /* 0x0000000406007986 */ /* 0x004fe2000c101b04 */
[----:B------:R-:W-:Y:S05]  /*0130*/  EXIT ;  /* 0x000000000000794d */ /* 0x000fea0003800000 */
.L_x_0:
[----:B------:R-:W-:-:S00]  /*0140*/  BRA `(.L_x_0) ;  /* 0xfffffffc00fc7947 */ /* 0x000fc0000383ffff */
[----:B------:R-:W-:-:S00]  /*0150*/  NOP ;  /* 0x0000000000007918 */ /* 0x000fc00000000000 */
        /* <DEDUP_REMOVED lines=10> */
.L_x_4:


//--------------------- .text._Z18copy_double_columnPKdPdi --------------------------
	.section	.text._Z18copy_double_columnPKdPdi,"ax",@progbits
	.align	128
        .global         _Z18copy_double_columnPKdPdi
        .type           _Z18copy_double_columnPKdPdi,@function
        .size           _Z18copy_double_columnPKdPdi,(.L_x_5 - _Z18copy_double_columnPKdPdi)
        .other          _Z18copy_double_columnPKdPdi,@"STO_CUDA_ENTRY STV_DEFAULT"
_Z18copy_double_columnPKdPdi:
.text._Z18copy_double_columnPKdPdi:
        /* <DEDUP_REMOVED lines=9> */
[----:B------:R-:W1:Y:S07]  /*0090*/  LDCU.64 UR4, c[0x0][0x358] ;  /* 0x00006b00ff0477ac */ /* 0x000e6e0008000a00 */
[----:B------:R-:W2:Y:S01]  /*00a0*/  LDC.64 R4, c[0x0][0x388] ;  /* 0x0000e200ff047b82 */ /* 0x000ea20000000a00 */
[----:B0-----:R-:W-:-:S06]  /*00b0*/  IMAD.WIDE R2, R7, 0x8, R2 ;  /* 0x0000000807027825 */ /* 0x001fcc00078e0202 */
[----:B-1----:R-:W3:Y:S01]  /*00c0*/  LDG.E.64 R2, desc[UR4][R2.64] ;  /* 0x0000000402027981 */ /* 0x002ee2000c1e1b00 */
[----:B--2---:R-:W-:-:S05]  /*00d0*/  IMAD.WIDE R4, R7, 0x8, R4 ;  /* 0x0000000807047825 */ /* 0x004fca00078e0204 */
[----:B---3--:R-:W-:Y:S01]  /*00e0*/  STG.E.64 desc[UR4][R4.64], R2 ;  /* 0x0000000204007986 */ /* 0x008fe2000c101b04 */
[----:B------:R-:W-:Y:S05]  /*00f0*/  EXIT ;  /* 0x000000000000794d */ /* 0x000fea0003800000 */
.L_x_1:
        /* <DEDUP_REMOVED lines=16> */
.L_x_5:


//--------------------- .text._Z22copy_int_column_sortedPKlPKmPli --------------------------
	.section	.text._Z22copy_int_column_sortedPKlPKmPli,"ax",@progbits
	.align	128
        .global         _Z22copy_int_column_sortedPKlPKmPli
        .type           _Z22copy_int_column_sortedPKlPKmPli,@function
        .size           _Z22copy_int_column_sortedPKlPKmPli,(.L_x_6 - _Z22copy_int_column_sortedPKlPKmPli)
        .other          _Z22copy_int_column_sortedPKlPKmPli,@"STO_CUDA_ENTRY STV_DEFAULT"
_Z22copy_int_column_sortedPKlPKmPli:
.text._Z22copy_int_column_sortedPKlPKmPli:
        /* <DEDUP_REMOVED lines=20> */
.L_x_2:
        /* <DEDUP_REMOVED lines=12> */
.L_x_6:


//--------------------- .text._Z15copy_int_columnPKlPli --------------------------
	.section	.text._Z15copy_int_columnPKlPli,"ax",@progbits
	.align	128
        .global         _Z15copy_int_columnPKlPli
        .type           _Z15copy_int_columnPKlPli,@function
        .size           _Z15copy_int_columnPKlPli,(.L_x_7 - _Z15copy_int_columnPKlPli)
        .other          _Z15copy_int_columnPKlPli,@"STO_CUDA_ENTRY STV_DEFAULT"
_Z15copy_int_columnPKlPli:
.text._Z15copy_int_columnPKlPli:
        /* <DEDUP_REMOVED lines=16> */
.L_x_3:
        /* <DEDUP_REMOVED lines=16> */
.L_x_7:


//--------------------- .nv.shared.reserved.0     --------------------------
	.section	.nv.shared.reserved.0,"aw",@nobits
	.weak		__nv_reservedSMEM_offset_0_alias
	.size		__nv_reservedSMEM_offset_0_alias, 0, 64
	.other		__nv_reservedSMEM_offset_0_alias,@"STO_CUDA_RESERVED_SHARED STV_DEFAULT"
__nv_reservedSMEM_offset_0_alias:
	.zero		0
	.zero		64


//--------------------- .nv.constant0._Z25copy_double_column_sortedPKdPKmPdi --------------------------
	.section	.nv.constant0._Z25copy_double_column_sortedPKdPKmPdi,"a",@progbits
	.sectionflags	@""
	.align	4
.nv.constant0._Z25copy_double_column_sortedPKdPKmPdi:
	.zero		924


//--------------------- .nv.constant0._Z18copy_double_columnPKdPdi --------------------------
	.section	.nv.constant0._Z18copy_double_columnPKdPdi,"a",@progbits
	.sectionflags	@""
	.align	4
.nv.constant0._Z18copy_double_columnPKdPdi:
	.zero		916


//--------------------- .nv.constant0._Z22copy_int_column_sortedPKlPKmPli --------------------------
	.section	.nv.constant0._Z22copy_int_column_sortedPKlPKmPli,"a",@progbits
	.sectionflags	@""
	.align	4
.nv.constant0._Z22copy_int_column_sortedPKlPKmPli:
	.zero		924


//--------------------- .nv.constant0._Z15copy_int_columnPKlPli --------------------------
	.section	.nv.constant0._Z15copy_int_columnPKlPli,"a",@progbits
	.sectionflags	@""
	.align	4
.nv.constant0._Z15copy_int_columnPKlPli:
	.zero		916


//--------------------- SYMBOLS --------------------------

	.type		.nv.reservedSmem.offset0,@object
	.size		.nv.reservedSmem.offset0,0x4
